//
// Generated by NVIDIA NVVM Compiler
//
// Compiler Build ID: CL-36424714
// Cuda compilation tools, release 13.0, V13.0.88
// Based on NVVM 20.0.0
//

.version 9.0
.target sm_100
.address_size 64

	// .globl	_Z6matmuliPKfS0_Pf

.visible .entry _Z6matmuliPKfS0_Pf(
	.param .u32 _Z6matmuliPKfS0_Pf_param_0,
	.param .u64 .ptr .align 1 _Z6matmuliPKfS0_Pf_param_1,
	.param .u64 .ptr .align 1 _Z6matmuliPKfS0_Pf_param_2,
	.param .u64 .ptr .align 1 _Z6matmuliPKfS0_Pf_param_3
)
{
	.reg .pred 	%p<10>;
	.reg .b32 	%r<41>;
	.reg .b32 	%f<56>;
	.reg .b64 	%rd<66>;

	ld.param.u32 	%r17, [_Z6matmuliPKfS0_Pf_param_0];
	ld.param.u64 	%rd15, [_Z6matmuliPKfS0_Pf_param_1];
	ld.param.u64 	%rd16, [_Z6matmuliPKfS0_Pf_param_2];
	ld.param.u64 	%rd14, [_Z6matmuliPKfS0_Pf_param_3];
	cvta.to.global.u64 	%rd1, %rd16;
	cvta.to.global.u64 	%rd2, %rd15;
	mov.u32 	%r18, %ctaid.y;
	mov.u32 	%r19, %ntid.y;
	mov.u32 	%r20, %tid.y;
	mad.lo.s32 	%r1, %r18, %r19, %r20;
	mov.u32 	%r21, %ctaid.x;
	mov.u32 	%r22, %ntid.x;
	mov.u32 	%r23, %tid.x;
	mad.lo.s32 	%r2, %r21, %r22, %r23;
	max.s32 	%r24, %r1, %r2;
	setp.ge.s32 	%p1, %r24, %r17;
	@%p1 bra 	$L__BB0_12;
	cvta.to.global.u64 	%rd17, %rd14;
	mul.lo.s32 	%r3, %r1, %r17;
	add.s32 	%r26, %r3, %r2;
	mul.wide.s32 	%rd18, %r26, 4;
	add.s64 	%rd3, %rd17, %rd18;
	mov.b32 	%r39, 0;
	st.global.u32 	[%rd3], %r39;
	and.b32  	%r4, %r17, 7;
	setp.lt.u32 	%p2, %r17, 8;
	mov.f32 	%f53, 0f00000000;
	@%p2 bra 	$L__BB0_4;
	and.b32  	%r27, %r17, 2147483640;
	neg.s32 	%r37, %r27;
	mul.wide.s32 	%rd19, %r17, 4;
	add.s64 	%rd4, %rd1, %rd19;
	mul.wide.s32 	%rd20, %r17, 8;
	add.s64 	%rd5, %rd1, %rd20;
	mul.wide.s32 	%rd21, %r17, 12;
	add.s64 	%rd6, %rd1, %rd21;
	mul.wide.s32 	%rd22, %r17, 16;
	add.s64 	%rd7, %rd1, %rd22;
	mul.wide.s32 	%rd23, %r17, 20;
	add.s64 	%rd8, %rd1, %rd23;
	mul.wide.s32 	%rd24, %r17, 24;
	add.s64 	%rd9, %rd1, %rd24;
	mul.wide.s32 	%rd25, %r17, 28;
	add.s64 	%rd10, %rd1, %rd25;
	mul.wide.u32 	%rd26, %r3, 4;
	add.s64 	%rd27, %rd26, %rd2;
	add.s64 	%rd65, %rd27, 16;
	mov.f32 	%f53, 0f00000000;
	mov.u32 	%r36, %r2;
$L__BB0_3:
	.pragma "nounroll";
	and.b32  	%r39, %r17, 2147483640;
	mul.wide.s32 	%rd28, %r36, 4;
	add.s64 	%rd29, %rd4, %rd28;
	add.s64 	%rd30, %rd5, %rd28;
	add.s64 	%rd31, %rd6, %rd28;
	add.s64 	%rd32, %rd7, %rd28;
	add.s64 	%rd33, %rd8, %rd28;
	add.s64 	%rd34, %rd9, %rd28;
	add.s64 	%rd35, %rd10, %rd28;
	add.s64 	%rd36, %rd1, %rd28;
	ld.global.f32 	%f10, [%rd65+-16];
	ld.global.f32 	%f11, [%rd36];
	fma.rn.f32 	%f12, %f10, %f11, %f53;
	st.global.f32 	[%rd3], %f12;
	ld.global.f32 	%f13, [%rd65+-12];
	ld.global.f32 	%f14, [%rd29];
	fma.rn.f32 	%f15, %f13, %f14, %f12;
	st.global.f32 	[%rd3], %f15;
	ld.global.f32 	%f16, [%rd65+-8];
	ld.global.f32 	%f17, [%rd30];
	fma.rn.f32 	%f18, %f16, %f17, %f15;
	st.global.f32 	[%rd3], %f18;
	ld.global.f32 	%f19, [%rd65+-4];
	ld.global.f32 	%f20, [%rd31];
	fma.rn.f32 	%f21, %f19, %f20, %f18;
	st.global.f32 	[%rd3], %f21;
	ld.global.f32 	%f22, [%rd65];
	ld.global.f32 	%f23, [%rd32];
	fma.rn.f32 	%f24, %f22, %f23, %f21;
	st.global.f32 	[%rd3], %f24;
	ld.global.f32 	%f25, [%rd65+4];
	ld.global.f32 	%f26, [%rd33];
	fma.rn.f32 	%f27, %f25, %f26, %f24;
	st.global.f32 	[%rd3], %f27;
	ld.global.f32 	%f28, [%rd65+8];
	ld.global.f32 	%f29, [%rd34];
	fma.rn.f32 	%f30, %f28, %f29, %f27;
	st.global.f32 	[%rd3], %f30;
	ld.global.f32 	%f31, [%rd65+12];
	ld.global.f32 	%f32, [%rd35];
	fma.rn.f32 	%f53, %f31, %f32, %f30;
	st.global.f32 	[%rd3], %f53;
	add.s32 	%r37, %r37, 8;
	shl.b32 	%r28, %r17, 3;
	add.s32 	%r36, %r36, %r28;
	add.s64 	%rd65, %rd65, 32;
	setp.ne.s32 	%p3, %r37, 0;
	@%p3 bra 	$L__BB0_3;
$L__BB0_4:
	setp.eq.s32 	%p4, %r4, 0;
	@%p4 bra 	$L__BB0_12;
	and.b32  	%r12, %r17, 3;
	setp.lt.u32 	%p5, %r4, 4;
	@%p5 bra 	$L__BB0_7;
	add.s32 	%r29, %r39, %r3;
	mul.wide.u32 	%rd37, %r29, 4;
	add.s64 	%rd38, %rd2, %rd37;
	ld.global.f32 	%f33, [%rd38];
	mad.lo.s32 	%r30, %r39, %r17, %r2;
	mul.wide.s32 	%rd39, %r30, 4;
	add.s64 	%rd40, %rd1, %rd39;
	ld.global.f32 	%f34, [%rd40];
	fma.rn.f32 	%f35, %f33, %f34, %f53;
	st.global.f32 	[%rd3], %f35;
	cvt.u64.u32 	%rd41, %r3;
	cvt.u64.u32 	%rd42, %r39;
	add.s64 	%rd43, %rd42, %rd41;
	shl.b64 	%rd44, %rd43, 2;
	add.s64 	%rd45, %rd2, %rd44;
	ld.global.f32 	%f36, [%rd45+4];
	mul.wide.s32 	%rd46, %r17, 4;
	add.s64 	%rd47, %rd40, %rd46;
	ld.global.f32 	%f37, [%rd47];
	fma.rn.f32 	%f38, %f36, %f37, %f35;
	st.global.f32 	[%rd3], %f38;
	ld.global.f32 	%f39, [%rd45+8];
	add.s64 	%rd48, %rd47, %rd46;
	ld.global.f32 	%f40, [%rd48];
	fma.rn.f32 	%f41, %f39, %f40, %f38;
	st.global.f32 	[%rd3], %f41;
	ld.global.f32 	%f42, [%rd45+12];
	add.s64 	%rd49, %rd48, %rd46;
	ld.global.f32 	%f43, [%rd49];
	fma.rn.f32 	%f53, %f42, %f43, %f41;
	st.global.f32 	[%rd3], %f53;
	add.s32 	%r39, %r39, 4;
$L__BB0_7:
	setp.eq.s32 	%p6, %r12, 0;
	@%p6 bra 	$L__BB0_12;
	setp.eq.s32 	%p7, %r12, 1;
	@%p7 bra 	$L__BB0_10;
	add.s32 	%r31, %r39, %r3;
	mul.wide.u32 	%rd50, %r31, 4;
	add.s64 	%rd51, %rd2, %rd50;
	ld.global.f32 	%f44, [%rd51];
	mad.lo.s32 	%r32, %r39, %r17, %r2;
	mul.wide.s32 	%rd52, %r32, 4;
	add.s64 	%rd53, %rd1, %rd52;
	ld.global.f32 	%f45, [%rd53];
	fma.rn.f32 	%f46, %f44, %f45, %f53;
	st.global.f32 	[%rd3], %f46;
	cvt.u64.u32 	%rd54, %r3;
	cvt.u64.u32 	%rd55, %r39;
	add.s64 	%rd56, %rd55, %rd54;
	shl.b64 	%rd57, %rd56, 2;
	add.s64 	%rd58, %rd2, %rd57;
	ld.global.f32 	%f47, [%rd58+4];
	mul.wide.s32 	%rd59, %r17, 4;
	add.s64 	%rd60, %rd53, %rd59;
	ld.global.f32 	%f48, [%rd60];
	fma.rn.f32 	%f53, %f47, %f48, %f46;
	st.global.f32 	[%rd3], %f53;
	add.s32 	%r39, %r39, 2;
$L__BB0_10:
	and.b32  	%r33, %r17, 1;
	setp.eq.b32 	%p8, %r33, 1;
	not.pred 	%p9, %p8;
	@%p9 bra 	$L__BB0_12;
	add.s32 	%r34, %r39, %r3;
	mul.wide.u32 	%rd61, %r34, 4;
	add.s64 	%rd62, %rd2, %rd61;
	ld.global.f32 	%f49, [%rd62];
	mad.lo.s32 	%r35, %r39, %r17, %r2;
	mul.wide.s32 	%rd63, %r35, 4;
	add.s64 	%rd64, %rd1, %rd63;
	ld.global.f32 	%f50, [%rd64];
	fma.rn.f32 	%f51, %f49, %f50, %f53;
	st.global.f32 	[%rd3], %f51;
$L__BB0_12:
	ret;

}


// ===== COMPILED SASS (sm_100) =====

	.target	sm_100

	.elftype	@"ET_EXEC"


//--------------------- .note.nv.tkinfo           --------------------------
	.section	.note.nv.tkinfo,"",@"SHT_NOTE"
	.sectionflags	@"SHF_NOTE_NV_TKINFO"
	.tkinfo
        /*0018*/ 	.word	0x00000002
        /*0030*/ 	.string	""
        /*0030*/ 	.string	"ptxas"
        /*0030*/ 	.string	"Cuda compilation tools, release 13.0, V13.0.88"
        /*0030*/ 	.string	"Build cuda_13.0.r13.0/compiler.36424714_0"
        /*0030*/ 	.string	"-arch sm_100 -m 64 "



//--------------------- .note.nv.cuinfo           --------------------------
	.section	.note.nv.cuinfo,"",@"SHT_NOTE"
	.sectionflags	@"SHF_NOTE_NV_CUINFO"
        /*0018*/ 	.short	0x0002
        /*001a*/ 	.short	0x0064
        /*001c*/ 	.short	0x0082
	.zero		2


//--------------------- .nv.info                  --------------------------
	.section	.nv.info,"",@"SHT_CUDA_INFO"
	.align	4


	//----- nvinfo : EIATTR_REGCOUNT
	.align		4
        /*0000*/ 	.byte	0x04, 0x2f
        /*0002*/ 	.short	(.L_1 - .L_0)
	.align		4
.L_0:
        /*0004*/ 	.word	index@(_Z6matmuliPKfS0_Pf)
        /*0008*/ 	.word	0x00000018


	//----- nvinfo : EIATTR_FRAME_SIZE
	.align		4
.L_1:
        /*000c*/ 	.byte	0x04, 0x11
        /*000e*/ 	.short	(.L_3 - .L_2)
	.align		4
.L_2:
        /*0010*/ 	.word	index@(_Z6matmuliPKfS0_Pf)
        /*0014*/ 	.word	0x00000000


	//----- nvinfo : EIATTR_MIN_STACK_SIZE
	.align		4
.L_3:
        /*0018*/ 	.byte	0x04, 0x12
        /*001a*/ 	.short	(.L_5 - .L_4)
	.align		4
.L_4:
        /*001c*/ 	.word	index@(_Z6matmuliPKfS0_Pf)
        /*0020*/ 	.word	0x00000000
.L_5:


//--------------------- .nv.compat                --------------------------
	.section	.nv.compat,"",@"SHT_CUDA_COMPAT_INFO"
	.align	4
        /*0000*/ 	.byte	0x02, 0x09, 0x00, 0x00, 0x02, 0x02, 0x01, 0x00, 0x02, 0x05, 0x05, 0x00, 0x03, 0x07, 0x01, 0x01
        /*0010*/ 	.byte	0x02, 0x03, 0x00, 0x00, 0x02, 0x06, 0x01, 0x00, 0x04, 0x0b, 0x08, 0x00, 0x09, 0x00, 0x00, 0x00
        /*0020*/ 	.byte	0x00, 0x00, 0x00, 0x00


//--------------------- .nv.info._Z6matmuliPKfS0_Pf --------------------------
	.section	.nv.info._Z6matmuliPKfS0_Pf,"",@"SHT_CUDA_INFO"
	.sectionflags	@""
	.align	4


	//----- nvinfo : EIATTR_CUDA_API_VERSION
	.align		4
        /*0000*/ 	.byte	0x04, 0x37
        /*0002*/ 	.short	(.L_7 - .L_6)
.L_6:
        /*0004*/ 	.word	0x00000082


	//----- nvinfo : EIATTR_KPARAM_INFO
	.align		4
.L_7:
        /*0008*/ 	.byte	0x04, 0x17
        /*000a*/ 	.short	(.L_9 - .L_8)
.L_8:
        /*000c*/ 	.word	0x00000000
        /*0010*/ 	.short	0x0003
        /*0012*/ 	.short	0x0018
        /*0014*/ 	.byte	0x00, 0xf5, 0x21, 0x00


	//----- nvinfo : EIATTR_KPARAM_INFO
	.align		4
.L_9:
        /*0018*/ 	.byte	0x04, 0x17
        /*001a*/ 	.short	(.L_11 - .L_10)
.L_10:
        /*001c*/ 	.word	0x00000000
        /*0020*/ 	.short	0x0002
        /*0022*/ 	.short	0x0010
        /*0024*/ 	.byte	0x00, 0xf5, 0x21, 0x00


	//----- nvinfo : EIATTR_KPARAM_INFO
	.align		4
.L_11:
        /*0028*/ 	.byte	0x04, 0x17
        /*002a*/ 	.short	(.L_13 - .L_12)
.L_12:
        /*002c*/ 	.word	0x00000000
        /*0030*/ 	.short	0x0001
        /*0032*/ 	.short	0x0008
        /*0034*/ 	.byte	0x00, 0xf5, 0x21, 0x00


	//----- nvinfo : EIATTR_KPARAM_INFO
	.align		4
.L_13:
        /*0038*/ 	.byte	0x04, 0x17
        /*003a*/ 	.short	(.L_15 - .L_14)
.L_14:
        /*003c*/ 	.word	0x00000000
        /*0040*/ 	.short	0x0000
        /*0042*/ 	.short	0x0000
        /*0044*/ 	.byte	0x00, 0xf0, 0x11, 0x00


	//----- nvinfo : EIATTR_SPARSE_MMA_MASK
	.align		4
.L_15:
        /*0048*/ 	.byte	0x03, 0x50
        /*004a*/ 	.short	0x0000


	//----- nvinfo : EIATTR_MAXREG_COUNT
	.align		4
        /*004c*/ 	.byte	0x03, 0x1b
        /*004e*/ 	.short	0x00ff


	//----- nvinfo : EIATTR_MERCURY_ISA_VERSION
	.align		4
        /*0050*/ 	.byte	0x03, 0x5f
        /*0052*/ 	.short	0x0101


	//----- nvinfo : EIATTR_VRC_CTA_INIT_COUNT
	.align		4
        /*0054*/ 	.byte	0x02, 0x4a
	.zero		1
	.zero		1


	//----- nvinfo : EIATTR_EXIT_INSTR_OFFSETS
	.align		4
        /*0058*/ 	.byte	0x04, 0x1c
        /*005a*/ 	.short	(.L_17 - .L_16)


	//   ....[0]....
.L_16:
        /*005c*/ 	.word	0x000000c0


	//   ....[1]....
        /*0060*/ 	.word	0x00000640


	//   ....[2]....
        /*0064*/ 	.word	0x000008b0


	//   ....[3]....
        /*0068*/ 	.word	0x00000a70


	//   ....[4]....
        /*006c*/ 	.word	0x00000b20


	//----- nvinfo : EIATTR_CBANK_PARAM_SIZE
	.align		4
.L_17:
        /*0070*/ 	.byte	0x03, 0x19
        /*0072*/ 	.short	0x0020


	//----- nvinfo : EIATTR_PARAM_CBANK
	.align		4
        /*0074*/ 	.byte	0x04, 0x0a
        /*0076*/ 	.short	(.L_19 - .L_18)
	.align		4
.L_18:
        /*0078*/ 	.word	index@(.nv.constant0._Z6matmuliPKfS0_Pf)
        /*007c*/ 	.short	0x0380
        /*007e*/ 	.short	0x0020


	//----- nvinfo : EIATTR_SW_WAR
	.align		4
.L_19:
        /*0080*/ 	.byte	0x04, 0x36
        /*0082*/ 	.short	(.L_21 - .L_20)
.L_20:
        /*0084*/ 	.word	0x00000008
.L_21:


//--------------------- .nv.callgraph             --------------------------
	.section	.nv.callgraph,"",@"SHT_CUDA_CALLGRAPH"
	.align	4
	.sectionentsize	8
	.align		4
        /*0000*/ 	.word	0x00000000
	.align		4
        /*0004*/ 	.word	0xffffffff
	.align		4
        /*0008*/ 	.word	0x00000000
	.align		4
        /*000c*/ 	.word	0xfffffffe
	.align		4
        /*0010*/ 	.word	0x00000000
	.align		4
        /*0014*/ 	.word	0xfffffffd
	.align		4
        /*0018*/ 	.word	0x00000000
	.align		4
        /*001c*/ 	.word	0xfffffffc


//--------------------- .text._Z6matmuliPKfS0_Pf  --------------------------
	.section	.text._Z6matmuliPKfS0_Pf,"ax",@progbits
	.align	128
        .global         _Z6matmuliPKfS0_Pf
        .type           _Z6matmuliPKfS0_Pf,@function
        .size           _Z6matmuliPKfS0_Pf,(.L_x_5 - _Z6matmuliPKfS0_Pf)
        .other          _Z6matmuliPKfS0_Pf,@"STO_CUDA_ENTRY STV_DEFAULT"
_Z6matmuliPKfS0_Pf:
.text._Z6matmuliPKfS0_Pf:
[----:B------:R-:W-:Y:S01]  /*0000*/  LDC R1, c[0x0][0x37c] ;  /* 0x0000df00ff017b82 */ /* 0x000fe20000000800 */
[----:B------:R-:W0:Y:S07]  /*0010*/  S2R R0, SR_TID.Y ;  /* 0x0000000000007919 */ /* 0x000e2e0000002200 */
[----:B------:R-:W0:Y:S01]  /*0020*/  S2UR UR4, SR_CTAID.Y ;  /* 0x00000000000479c3 */ /* 0x000e220000002600 */
[----:B------:R-:W1:Y:S01]  /*0030*/  LDCU UR18, c[0x0][0x380] ;  /* 0x00007000ff1277ac */ /* 0x000e620008000800 */
[----:B------:R-:W2:Y:S06]  /*0040*/  S2R R3, SR_TID.X ;  /* 0x0000000000037919 */ /* 0x000eac0000002100 */
[----:B------:R-:W0:Y:S08]  /*0050*/  LDC R5, c[0x0][0x364] ;  /* 0x0000d900ff057b82 */ /* 0x000e300000000800 */
[----:B------:R-:W2:Y:S08]  /*0060*/  S2UR UR5, SR_CTAID.X ;  /* 0x00000000000579c3 */ /* 0x000eb00000002500 */
[----:B------:R-:W2:Y:S01]  /*0070*/  LDC R2, c[0x0][0x360] ;  /* 0x0000d800ff027b82 */ /* 0x000ea20000000800 */
[----:B0-----:R-:W-:-:S02]  /*0080*/  IMAD R5, R5, UR4, R0 ;  /* 0x0000000405057c24 */ /* 0x001fc4000f8e0200 */
[----:B--2---:R-:W-:-:S05]  /*0090*/  IMAD R0, R2, UR5, R3 ;  /* 0x0000000502007c24 */ /* 0x004fca000f8e0203 */
[----:B------:R-:W-:-:S04]  /*00a0*/  VIMNMX R2, PT, PT, R5, R0, !PT ;  /* 0x0000000005027248 */ /* 0x000fc80007fe0100 */
[----:B-1----:R-:W-:-:S13]  /*00b0*/  ISETP.GE.AND P0, PT, R2, UR18, PT ;  /* 0x0000001202007c0c */ /* 0x002fda000bf06270 */
[----:B------:R-:W-:Y:S05]  /*00c0*/  @P0 EXIT ;  /* 0x000000000000094d */ /* 0x000fea0003800000 */
[----:B------:R-:W0:Y:S01]  /*00d0*/  LDC.64 R2, c[0x0][0x398] ;  /* 0x0000e600ff027b82 */ /* 0x000e220000000a00 */
[----:B------:R-:W1:Y:S01]  /*00e0*/  LDCU.64 UR16, c[0x0][0x358] ;  /* 0x00006b00ff1077ac */ /* 0x000e620008000a00 */
[----:B------:R-:W-:Y:S02]  /*00f0*/  IMAD R5, R5, UR18, RZ ;  /* 0x0000001205057c24 */ /* 0x000fe4000f8e02ff */
[----:B------:R-:W-:Y:S01]  /*0100*/  HFMA2 R4, -RZ, RZ, 0, 0 ;  /* 0x00000000ff047431 */ /* 0x000fe200000001ff */
[----:B------:R-:W-:Y:S02]  /*0110*/  UISETP.GE.U32.AND UP0, UPT, UR18, 0x8, UPT ;  /* 0x000000081200788c */ /* 0x000fe4000bf06070 */
[----:B------:R-:W-:-:S05]  /*0120*/  IADD3 R7, PT, PT, R0, R5, RZ ;  /* 0x0000000500077210 */ /* 0x000fca0007ffe0ff */
[----:B0-----:R-:W-:Y:S01]  /*0130*/  IMAD.WIDE R2, R7, 0x4, R2 ;  /* 0x0000000407027825 */ /* 0x001fe200078e0202 */
[----:B------:R-:W-:-:S04]  /*0140*/  MOV R7, RZ ;  /* 0x000000ff00077202 */ /* 0x000fc80000000f00 */
[----:B-1----:R0:W-:Y:S01]  /*0150*/  STG.E desc[UR16][R2.64], RZ ;  /* 0x000000ff02007986 */ /* 0x0021e2000c101910 */
[----:B------:R-:W-:Y:S05]  /*0160*/  BRA.U !UP0, `(.L_x_0) ;  /* 0x00000005082c7547 */ /* 0x000fea000b800000 */
[----:B------:R-:W1:Y:S01]  /*0170*/  LDC.64 R6, c[0x0][0x388] ;  /* 0x0000e200ff067b82 */ /* 0x000e620000000a00 */
[----:B------:R-:W2:Y:S01]  /*0180*/  LDCU.64 UR20, c[0x0][0x390] ;  /* 0x00007200ff1477ac */ /* 0x000ea20008000a00 */
[----:B------:R-:W-:Y:S01]  /*0190*/  MOV R4, R0 ;  /* 0x0000000000047202 */ /* 0x000fe20000000f00 */
[----:B------:R-:W-:-:S04]  /*01a0*/  ULOP3.LUT UR4, UR18, 0x7ffffff8, URZ, 0xc0, !UPT ;  /* 0x7ffffff812047892 */ /* 0x000fc8000f8ec0ff */
[----:B------:R-:W-:Y:S02]  /*01b0*/  UIADD3 UR4, UPT, UPT, -UR4, URZ, URZ ;  /* 0x000000ff04047290 */ /* 0x000fe4000fffe1ff */
[----:B--2---:R-:W-:Y:S02]  /*01c0*/  UIMAD.WIDE UR6, UR18, 0xc, UR20 ;  /* 0x0000000c120678a5 */ /* 0x004fe4000f8e0214 */
[----:B------:R-:W-:Y:S02]  /*01d0*/  UIMAD.WIDE UR8, UR18, 0x10, UR20 ;  /* 0x00000010120878a5 */ /* 0x000fe4000f8e0214 */
[----:B------:R-:W-:Y:S01]  /*01e0*/  UIMAD.WIDE UR10, UR18, 0x14, UR20 ;  /* 0x00000014120a78a5 */ /* 0x000fe2000f8e0214 */
[----:B-1----:R-:W-:Y:S01]  /*01f0*/  IMAD.WIDE.U32 R6, R5, 0x4, R6 ;  /* 0x0000000405067825 */ /* 0x002fe200078e0006 */
[----:B------:R-:W-:Y:S02]  /*0200*/  UIMAD.WIDE UR12, UR18, 0x18, UR20 ;  /* 0x00000018120c78a5 */ /* 0x000fe4000f8e0214 */
[----:B------:R-:W-:Y:S01]  /*0210*/  UIMAD.WIDE UR14, UR18, 0x1c, UR20 ;  /* 0x0000001c120e78a5 */ /* 0x000fe2000f8e0214 */
[----:B------:R-:W-:-:S04]  /*0220*/  IADD3 R6, P0, PT, R6, 0x10, RZ ;  /* 0x0000001006067810 */ /* 0x000fc80007f1e0ff */
[----:B------:R-:W-:Y:S02]  /*0230*/  IADD3.X R9, PT, PT, RZ, R7, RZ, P0, !PT ;  /* 0x00000007ff097210 */ /* 0x000fe400007fe4ff */
[----:B------:R-:W-:-:S07]  /*0240*/  MOV R7, RZ ;  /* 0x000000ff00077202 */ /* 0x000fce0000000f00 */
.L_x_1:
[----:B------:R-:W-:Y:S01]  /*0250*/  HFMA2 R11, -RZ, RZ, 0, 2.384185791015625e-07 ;  /* 0x00000004ff0b7431 */ /* 0x000fe200000001ff */
[----:B------:R-:W-:-:S05]  /*0260*/  MOV R8, R6 ;  /* 0x0000000600087202 */ /* 0x000fca0000000f00 */
[----:B------:R-:W2:Y:S01]  /*0270*/  LDG.E R6, desc[UR16][R8.64+-0x10] ;  /* 0xfffff01008067981 */ /* 0x000ea2000c1e1900 */
[----:B------:R-:W-:-:S06]  /*0280*/  IMAD.WIDE R10, R4, R11, UR20 ;  /* 0x00000014040a7e25 */ /* 0x000fcc000f8e020b */
[----:B------:R-:W2:Y:S01]  /*0290*/  LDG.E R10, desc[UR16][R10.64] ;  /* 0x000000100a0a7981 */ /* 0x000ea2000c1e1900 */
[----:B------:R-:W-:-:S06]  /*02a0*/  UIMAD.WIDE UR22, UR18, 0x4, UR20 ;  /* 0x00000004121678a5 */ /* 0x000fcc000f8e0214 */
[----:B------:R-:W-:Y:S02]  /*02b0*/  MOV R12, UR22 ;  /* 0x00000016000c7c02 */ /* 0x000fe40008000f00 */
[----:B------:R-:W-:Y:S01]  /*02c0*/  MOV R13, UR23 ;  /* 0x00000017000d7c02 */ /* 0x000fe20008000f00 */
[----:B--2---:R-:W-:Y:S02]  /*02d0*/  FFMA R15, R6, R10, R7 ;  /* 0x0000000a060f7223 */ /* 0x004fe40000000007 */
[----:B-1----:R-:W-:-:S03]  /*02e0*/  IMAD.WIDE R6, R4, 0x4, R12 ;  /* 0x0000000404067825 */ /* 0x002fc600078e020c */
[----:B------:R1:W-:Y:S04]  /*02f0*/  STG.E desc[UR16][R2.64], R15 ;  /* 0x0000000f02007986 */ /* 0x0003e8000c101910 */
[----:B------:R-:W2:Y:S04]  /*0300*/  LDG.E R6, desc[UR16][R6.64] ;  /* 0x0000001006067981 */ /* 0x000ea8000c1e1900 */
[----:B------:R-:W2:Y:S01]  /*0310*/  LDG.E R14, desc[UR16][R8.64+-0xc] ;  /* 0xfffff410080e7981 */ /* 0x000ea2000c1e1900 */
[----:B------:R-:W-:-:S06]  /*0320*/  UIMAD.WIDE UR22, UR18, 0x8, UR20 ;  /* 0x00000008121678a5 */ /* 0x000fcc000f8e0214 */
[----:B------:R-:W-:Y:S02]  /*0330*/  MOV R12, UR22 ;  /* 0x00000016000c7c02 */ /* 0x000fe40008000f00 */
[----:B------:R-:W-:-:S03]  /*0340*/  MOV R13, UR23 ;  /* 0x00000017000d7c02 */ /* 0x000fc60008000f00 */
[----:B------:R-:W-:-:S04]  /*0350*/  IMAD.WIDE R10, R4, 0x4, R12 ;  /* 0x00000004040a7825 */ /* 0x000fc800078e020c */
[----:B--2---:R-:W-:-:S05]  /*0360*/  FFMA R17, R14, R6, R15 ;  /* 0x000000060e117223 */ /* 0x004fca000000000f */
[----:B------:R-:W-:Y:S04]  /*0370*/  STG.E desc[UR16][R2.64], R17 ;  /* 0x0000001102007986 */ /* 0x000fe8000c101910 */
[----:B------:R-:W1:Y:S04]  /*0380*/  LDG.E R10, desc[UR16][R10.64] ;  /* 0x000000100a0a7981 */ /* 0x000e68000c1e1900 */
[----:B------:R-:W1:Y:S01]  /*0390*/  LDG.E R12, desc[UR16][R8.64+-0x8] ;  /* 0xfffff810080c7981 */ /* 0x000e62000c1e1900 */
[----:B------:R-:W-:-:S05]  /*03a0*/  HFMA2 R13, -RZ, RZ, 0, 2.384185791015625e-07 ;  /* 0x00000004ff0d7431 */ /* 0x000fca00000001ff */
[----:B------:R-:W-:-:S04]  /*03b0*/  IMAD.WIDE R6, R4, R13, UR6 ;  /* 0x0000000604067e25 */ /* 0x000fc8000f8e020d */
[----:B-1----:R-:W-:-:S05]  /*03c0*/  FFMA R15, R12, R10, R17 ;  /* 0x0000000a0c0f7223 */ /* 0x002fca0000000011 */
[----:B------:R1:W-:Y:S04]  /*03d0*/  STG.E desc[UR16][R2.64], R15 ;  /* 0x0000000f02007986 */ /* 0x0003e8000c101910 */
[----:B------:R-:W2:Y:S04]  /*03e0*/  LDG.E R6, desc[UR16][R6.64] ;  /* 0x0000001006067981 */ /* 0x000ea8000c1e1900 */
[----:B------:R-:W2:Y:S02]  /*03f0*/  LDG.E R12, desc[UR16][R8.64+-0x4] ;  /* 0xfffffc10080c7981 */ /* 0x000ea4000c1e1900 */
[----:B--2---:R-:W-:Y:S01]  /*0400*/  FFMA R19, R12, R6, R15 ;  /* 0x000000060c137223 */ /* 0x004fe2000000000f */
[----:B------:R-:W-:-:S04]  /*0410*/  IMAD.WIDE R12, R4, R13, UR8 ;  /* 0x00000008040c7e25 */ /* 0x000fc8000f8e020d */
[----:B------:R2:W-:Y:S04]  /*0420*/  STG.E desc[UR16][R2.64], R19 ;  /* 0x0000001302007986 */ /* 0x0005e8000c101910 */
[----:B------:R-:W3:Y:S04]  /*0430*/  LDG.E R12, desc[UR16][R12.64] ;  /* 0x000000100c0c7981 */ /* 0x000ee8000c1e1900 */
[----:B------:R-:W3:Y:S01]  /*0440*/  LDG.E R10, desc[UR16][R8.64] ;  /* 0x00000010080a7981 */ /* 0x000ee2000c1e1900 */
[----:B------:R-:W-:Y:S01]  /*0450*/  MOV R11, 0x4 ;  /* 0x00000004000b7802 */ /* 0x000fe20000000f00 */
[----:B-1----:R-:W-:-:S02]  /*0460*/  HFMA2 R15, -RZ, RZ, 0, 2.384185791015625e-07 ;  /* 0x00000004ff0f7431 */ /* 0x002fc400000001ff */
[----:B---3--:R-:W-:Y:S02]  /*0470*/  FFMA R17, R10, R12, R19 ;  /* 0x0000000c0a117223 */ /* 0x008fe40000000013 */
[----:B------:R-:W-:-:S03]  /*0480*/  IMAD.WIDE R10, R4, R11, UR10 ;  /* 0x0000000a040a7e25 */ /* 0x000fc6000f8e020b */
[----:B------:R1:W-:Y:S04]  /*0490*/  STG.E desc[UR16][R2.64], R17 ;  /* 0x0000001102007986 */ /* 0x0003e8000c101910 */
[----:B------:R-:W3:Y:S04]  /*04a0*/  LDG.E R10, desc[UR16][R10.64] ;  /* 0x000000100a0a7981 */ /* 0x000ee8000c1e1900 */
[----:B------:R-:W3:Y:S01]  /*04b0*/  LDG.E R6, desc[UR16][R8.64+0x4] ;  /* 0x0000041008067981 */ /* 0x000ee2000c1e1900 */
[----:B------:R-:W-:-:S04]  /*04c0*/  IMAD.WIDE R14, R4, R15, UR12 ;  /* 0x0000000c040e7e25 */ /* 0x000fc8000f8e020f */
[----:B---3--:R-:W-:-:S05]  /*04d0*/  FFMA R21, R6, R10, R17 ;  /* 0x0000000a06157223 */ /* 0x008fca0000000011 */
[----:B------:R1:W-:Y:S04]  /*04e0*/  STG.E desc[UR16][R2.64], R21 ;  /* 0x0000001502007986 */ /* 0x0003e8000c101910 */
[----:B------:R-:W2:Y:S04]  /*04f0*/  LDG.E R14, desc[UR16][R14.64] ;  /* 0x000000100e0e7981 */ /* 0x000ea8000c1e1900 */
[----:B------:R-:W2:Y:S01]  /*0500*/  LDG.E R6, desc[UR16][R8.64+0x8] ;  /* 0x0000081008067981 */ /* 0x000ea2000c1e1900 */
[----:B------:R-:W-:-:S05]  /*0510*/  MOV R13, 0x4 ;  /* 0x00000004000d7802 */ /* 0x000fca0000000f00 */
[----:B------:R-:W-:-:S04]  /*0520*/  IMAD.WIDE R12, R4, R13, UR14 ;  /* 0x0000000e040c7e25 */ /* 0x000fc8000f8e020d */
[----:B--2---:R-:W-:-:S05]  /*0530*/  FFMA R19, R6, R14, R21 ;  /* 0x0000000e06137223 */ /* 0x004fca0000000015 */
[----:B------:R1:W-:Y:S04]  /*0540*/  STG.E desc[UR16][R2.64], R19 ;  /* 0x0000001302007986 */ /* 0x0003e8000c101910 */
[----:B------:R-:W2:Y:S04]  /*0550*/  LDG.E R12, desc[UR16][R12.64] ;  /* 0x000000100c0c7981 */ /* 0x000ea8000c1e1900 */
[----:B------:R-:W2:Y:S01]  /*0560*/  LDG.E R6, desc[UR16][R8.64+0xc] ;  /* 0x00000c1008067981 */ /* 0x000ea2000c1e1900 */
[----:B------:R-:W-:-:S04]  /*0570*/  UIADD3 UR4, UPT, UPT, UR4, 0x8, URZ ;  /* 0x0000000804047890 */ /* 0x000fc8000fffe0ff */
[----:B------:R-:W-:Y:S01]  /*0580*/  UISETP.NE.AND UP0, UPT, UR4, URZ, UPT ;  /* 0x000000ff0400728c */ /* 0x000fe2000bf05270 */
[----:B------:R-:W-:-:S04]  /*0590*/  MOV R11, UR18 ;  /* 0x00000012000b7c02 */ /* 0x000fc80008000f00 */
[----:B------:R-:W-:Y:S01]  /*05a0*/  LEA R4, R11, R4, 0x3 ;  /* 0x000000040b047211 */ /* 0x000fe200078e18ff */
[----:B--2---:R-:W-:-:S05]  /*05b0*/  FFMA R7, R6, R12, R19 ;  /* 0x0000000c06077223 */ /* 0x004fca0000000013 */
[----:B------:R1:W-:Y:S01]  /*05c0*/  STG.E desc[UR16][R2.64], R7 ;  /* 0x0000000702007986 */ /* 0x0003e2000c101910 */
[----:B------:R-:W-:-:S04]  /*05d0*/  IADD3 R6, P0, PT, R8, 0x20, RZ ;  /* 0x0000002008067810 */ /* 0x000fc80007f1e0ff */
[----:B------:R-:W-:Y:S01]  /*05e0*/  IADD3.X R9, PT, PT, RZ, R9, RZ, P0, !PT ;  /* 0x00000009ff097210 */ /* 0x000fe200007fe4ff */
[----:B------:R-:W-:Y:S08]  /*05f0*/  BRA.U UP0, `(.L_x_1) ;  /* 0xfffffffd00147547 */ /* 0x000ff0000b83ffff */
[----:B------:R-:W-:-:S06]  /*0600*/  ULOP3.LUT UR4, UR18, 0x7ffffff8, URZ, 0xc0, !UPT ;  /* 0x7ffffff812047892 */ /* 0x000fcc000f8ec0ff */
[----:B------:R-:W-:-:S07]  /*0610*/  MOV R4, UR4 ;  /* 0x0000000400047c02 */ /* 0x000fce0008000f00 */
.L_x_0:
[----:B------:R-:W-:-:S06]  /*0620*/  ULOP3.LUT UR4, UR18, 0x7, URZ, 0xc0, !UPT ;  /* 0x0000000712047892 */ /* 0x000fcc000f8ec0ff */
[----:B------:R-:W-:-:S13]  /*0630*/  ISETP.NE.AND P0, PT, RZ, UR4, PT ;  /* 0x00000004ff007c0c */ /* 0x000fda000bf05270 */
[----:B------:R-:W-:Y:S05]  /*0640*/  @!P0 EXIT ;  /* 0x000000000000894d */ /* 0x000fea0003800000 */
[----:B------:R-:W-:Y:S02]  /*0650*/  UISETP.GE.U32.AND UP0, UPT, UR4, 0x4, UPT ;  /* 0x000000040400788c */ /* 0x000fe4000bf06070 */
[----:B------:R-:W-:-:S07]  /*0660*/  ULOP3.LUT UR4, UR18, 0x3, URZ, 0xc0, !UPT ;  /* 0x0000000312047892 */ /* 0x000fce000f8ec0ff */
[----:B------:R-:W-:Y:S05]  /*0670*/  BRA.U !UP0, `(.L_x_2) ;  /* 0x0000000108887547 */ /* 0x000fea000b800000 */
[----:B------:R-:W2:Y:S01]  /*0680*/  LDC.64 R10, c[0x0][0x388] ;  /* 0x0000e200ff0a7b82 */ /* 0x000ea20000000a00 */
[----:B------:R-:W-:Y:S01]  /*0690*/  IADD3 R9, PT, PT, R5, R4, RZ ;  /* 0x0000000405097210 */ /* 0x000fe20007ffe0ff */
[----:B------:R-:W-:Y:S01]  /*06a0*/  IMAD R15, R4, UR18, R0 ;  /* 0x00000012040f7c24 */ /* 0x000fe2000f8e0200 */
[----:B------:R-:W3:Y:S05]  /*06b0*/  LDCU.64 UR6, c[0x0][0x388] ;  /* 0x00007100ff0677ac */ /* 0x000eea0008000a00 */
[----:B------:R-:W4:Y:S01]  /*06c0*/  LDC.64 R12, c[0x0][0x390] ;  /* 0x0000e400ff0c7b82 */ /* 0x000f220000000a00 */
[----:B--2---:R-:W-:-:S06]  /*06d0*/  IMAD.WIDE.U32 R10, R9, 0x4, R10 ;  /* 0x00000004090a7825 */ /* 0x004fcc00078e000a */
[----:B------:R-:W2:Y:S01]  /*06e0*/  LDG.E R10, desc[UR16][R10.64] ;  /* 0x000000100a0a7981 */ /* 0x000ea2000c1e1900 */
[----:B----4-:R-:W-:-:S05]  /*06f0*/  IMAD.WIDE R12, R15, 0x4, R12 ;  /* 0x000000040f0c7825 */ /* 0x010fca00078e020c */
[----:B------:R-:W2:Y:S01]  /*0700*/  LDG.E R6, desc[UR16][R12.64] ;  /* 0x000000100c067981 */ /* 0x000ea2000c1e1900 */
[----:B------:R-:W-:Y:S02]  /*0710*/  IADD3 R9, P0, PT, R5, R4, RZ ;  /* 0x0000000405097210 */ /* 0x000fe40007f1e0ff */
[----:B-1----:R-:W-:Y:S02]  /*0720*/  MOV R17, UR18 ;  /* 0x0000001200117c02 */ /* 0x002fe40008000f00 */
[----:B------:R-:W-:Y:S02]  /*0730*/  IADD3.X R14, PT, PT, RZ, RZ, RZ, P0, !PT ;  /* 0x000000ffff0e7210 */ /* 0x000fe400007fe4ff */
[----:B---3--:R-:W-:-:S04]  /*0740*/  LEA R8, P0, R9, UR6, 0x2 ;  /* 0x0000000609087c11 */ /* 0x008fc8000f8010ff */
[----:B------:R-:W-:Y:S01]  /*0750*/  LEA.HI.X R9, R9, UR7, R14, 0x2, P0 ;  /* 0x0000000709097c11 */ /* 0x000fe200080f140e */
[----:B--2---:R-:W-:Y:S01]  /*0760*/  FFMA R15, R10, R6, R7 ;  /* 0x000000060a0f7223 */ /* 0x004fe20000000007 */
[----:B------:R-:W-:-:S04]  /*0770*/  IMAD.WIDE R6, R17, 0x4, R12 ;  /* 0x0000000411067825 */ /* 0x000fc800078e020c */
[----:B------:R2:W-:Y:S04]  /*0780*/  STG.E desc[UR16][R2.64], R15 ;  /* 0x0000000f02007986 */ /* 0x0005e8000c101910 */
[----:B------:R-:W3:Y:S04]  /*0790*/  LDG.E R11, desc[UR16][R6.64] ;  /* 0x00000010060b7981 */ /* 0x000ee8000c1e1900 */
[----:B------:R-:W3:Y:S01]  /*07a0*/  LDG.E R10, desc[UR16][R8.64+0x4] ;  /* 0x00000410080a7981 */ /* 0x000ee2000c1e1900 */
[----:B------:R-:W-:Y:S01]  /*07b0*/  MOV R13, UR18 ;  /* 0x00000012000d7c02 */ /* 0x000fe20008000f00 */
[----:B---3--:R-:W-:-:S04]  /*07c0*/  FFMA R17, R10, R11, R15 ;  /* 0x0000000b0a117223 */ /* 0x008fc8000000000f */
[----:B------:R-:W-:Y:S01]  /*07d0*/  IMAD.WIDE R10, R13, 0x4, R6 ;  /* 0x000000040d0a7825 */ /* 0x000fe200078e0206 */
        /* <DEDUP_REMOVED lines=9> */
[----:B------:R-:W-:Y:S01]  /*0870*/  IADD3 R4, PT, PT, R4, 0x4, RZ ;  /* 0x0000000404047810 */ /* 0x000fe20007ffe0ff */
[----:B---3--:R-:W-:-:S05]  /*0880*/  FFMA R7, R6, R12, R19 ;  /* 0x0000000c06077223 */ /* 0x008fca0000000013 */
[----:B------:R2:W-:Y:S02]  /*0890*/  STG.E desc[UR16][R2.64], R7 ;  /* 0x0000000702007986 */ /* 0x0005e4000c101910 */
.L_x_2:
[----:B------:R-:W-:-:S13]  /*08a0*/  ISETP.NE.AND P0, PT, RZ, UR4, PT ;  /* 0x00000004ff007c0c */ /* 0x000fda000bf05270 */
[----:B------:R-:W-:Y:S05]  /*08b0*/  @!P0 EXIT ;  /* 0x000000000000894d */ /* 0x000fea0003800000 */
[----:B------:R-:W-:-:S09]  /*08c0*/  UISETP.NE.AND UP0, UPT, UR4, 0x1, UPT ;  /* 0x000000010400788c */ /* 0x000fd2000bf05270 */
[----:B------:R-:W-:Y:S05]  /*08d0*/  BRA.U !UP0, `(.L_x_3) ;  /* 0x0000000108587547 */ /* 0x000fea000b800000 */
[----:B------:R-:W3:Y:S01]  /*08e0*/  LDC.64 R8, c[0x0][0x388] ;  /* 0x0000e200ff087b82 */ /* 0x000ee20000000a00 */
[----:B------:R-:W-:Y:S01]  /*08f0*/  IADD3 R11, PT, PT, R5, R4, RZ ;  /* 0x00000004050b7210 */ /* 0x000fe20007ffe0ff */
[----:B--2---:R-:W-:Y:S01]  /*0900*/  IMAD R15, R4, UR18, R0 ;  /* 0x00000012040f7c24 */ /* 0x004fe2000f8e0200 */
[----:B------:R-:W2:Y:S05]  /*0910*/  LDCU.64 UR4, c[0x0][0x388] ;  /* 0x00007100ff0477ac */ /* 0x000eaa0008000a00 */
[----:B------:R-:W4:Y:S01]  /*0920*/  LDC.64 R12, c[0x0][0x390] ;  /* 0x0000e400ff0c7b82 */ /* 0x000f220000000a00 */
[----:B---3--:R-:W-:-:S06]  /*0930*/  IMAD.WIDE.U32 R10, R11, 0x4, R8 ;  /* 0x000000040b0a7825 */ /* 0x008fcc00078e0008 */
[----:B------:R-:W1:Y:S01]  /*0940*/  LDG.E R10, desc[UR16][R10.64] ;  /* 0x000000100a0a7981 */ /* 0x000e62000c1e1900 */
[----:B----4-:R-:W-:-:S05]  /*0950*/  IMAD.WIDE R12, R15, 0x4, R12 ;  /* 0x000000040f0c7825 */ /* 0x010fca00078e020c */
[----:B------:R-:W1:Y:S01]  /*0960*/  LDG.E R6, desc[UR16][R12.64] ;  /* 0x000000100c067981 */ /* 0x000e62000c1e1900 */
[----:B------:R-:W-:Y:S02]  /*0970*/  IADD3 R9, P0, PT, R5, R4, RZ ;  /* 0x0000000405097210 */ /* 0x000fe40007f1e0ff */
[----:B------:R-:W-:Y:S02]  /*0980*/  MOV R15, UR18 ;  /* 0x00000012000f7c02 */ /* 0x000fe40008000f00 */
[----:B------:R-:W-:Y:S02]  /*0990*/  IADD3.X R14, PT, PT, RZ, RZ, RZ, P0, !PT ;  /* 0x000000ffff0e7210 */ /* 0x000fe400007fe4ff */
[----:B--2---:R-:W-:-:S04]  /*09a0*/  LEA R8, P0, R9, UR4, 0x2 ;  /* 0x0000000409087c11 */ /* 0x004fc8000f8010ff */
[----:B------:R-:W-:Y:S01]  /*09b0*/  LEA.HI.X R9, R9, UR5, R14, 0x2, P0 ;  /* 0x0000000509097c11 */ /* 0x000fe200080f140e */
[----:B------:R-:W-:-:S04]  /*09c0*/  IMAD.WIDE R14, R15, 0x4, R12 ;  /* 0x000000040f0e7825 */ /* 0x000fc800078e020c */
[----:B-1----:R-:W-:-:S05]  /*09d0*/  FFMA R17, R10, R6, R7 ;  /* 0x000000060a117223 */ /* 0x002fca0000000007 */
[----:B------:R3:W-:Y:S04]  /*09e0*/  STG.E desc[UR16][R2.64], R17 ;  /* 0x0000001102007986 */ /* 0x0007e8000c101910 */
[----:B------:R-:W2:Y:S04]  /*09f0*/  LDG.E R14, desc[UR16][R14.64] ;  /* 0x000000100e0e7981 */ /* 0x000ea8000c1e1900 */
[----:B------:R-:W2:Y:S01]  /*0a00*/  LDG.E R8, desc[UR16][R8.64+0x4] ;  /* 0x0000041008087981 */ /* 0x000ea2000c1e1900 */
[----:B------:R-:W-:Y:S01]  /*0a10*/  IADD3 R4, PT, PT, R4, 0x2, RZ ;  /* 0x0000000204047810 */ /* 0x000fe20007ffe0ff */
[----:B--2---:R-:W-:-:S05]  /*0a20*/  FFMA R7, R8, R14, R17 ;  /* 0x0000000e08077223 */ /* 0x004fca0000000011 */
[----:B------:R3:W-:Y:S02]  /*0a30*/  STG.E desc[UR16][R2.64], R7 ;  /* 0x0000000702007986 */ /* 0x0007e4000c101910 */
.L_x_3:
[----:B------:R-:W-:-:S04]  /*0a40*/  ULOP3.LUT UR4, UR18, 0x1, URZ, 0xc0, !UPT ;  /* 0x0000000112047892 */ /* 0x000fc8000f8ec0ff */
[----:B------:R-:W-:-:S06]  /*0a50*/  UISETP.NE.U32.AND UP0, UPT, UR4, 0x1, UPT ;  /* 0x000000010400788c */ /* 0x000fcc000bf05070 */
[----:B------:R-:W-:-:S13]  /*0a60*/  PLOP3.LUT P0, PT, PT, PT, UP0, 0x80, 0x8 ;  /* 0x000000000008781c */ /* 0x000fda0003f0f008 */
[----:B------:R-:W-:Y:S05]  /*0a70*/  @P0 EXIT ;  /* 0x000000000000094d */ /* 0x000fea0003800000 */
[----:B------:R-:W4:Y:S01]  /*0a80*/  LDC.64 R8, c[0x0][0x388] ;  /* 0x0000e200ff087b82 */ /* 0x000f220000000a00 */
[----:B------:R-:W-:Y:S01]  /*0a90*/  IADD3 R5, PT, PT, R5, R4, RZ ;  /* 0x0000000405057210 */ /* 0x000fe20007ffe0ff */
[----:B------:R-:W-:-:S06]  /*0aa0*/  IMAD R13, R4, UR18, R0 ;  /* 0x00000012040d7c24 */ /* 0x000fcc000f8e0200 */
[----:B------:R-:W5:Y:S01]  /*0ab0*/  LDC.64 R10, c[0x0][0x390] ;  /* 0x0000e400ff0a7b82 */ /* 0x000f620000000a00 */
[----:B----4-:R-:W-:-:S06]  /*0ac0*/  IMAD.WIDE.U32 R4, R5, 0x4, R8 ;  /* 0x0000000405047825 */ /* 0x010fcc00078e0008 */
[----:B------:R-:W1:Y:S01]  /*0ad0*/  LDG.E R4, desc[UR16][R4.64] ;  /* 0x0000001004047981 */ /* 0x000e62000c1e1900 */
[----:B-----5:R-:W-:-:S06]  /*0ae0*/  IMAD.WIDE R8, R13, 0x4, R10 ;  /* 0x000000040d087825 */ /* 0x020fcc00078e020a */
[----:B------:R-:W1:Y:S02]  /*0af0*/  LDG.E R8, desc[UR16][R8.64] ;  /* 0x0000001008087981 */ /* 0x000e64000c1e1900 */
[----:B-123--:R-:W-:-:S05]  /*0b00*/  FFMA R7, R4, R8, R7 ;  /* 0x0000000804077223 */ /* 0x00efca0000000007 */
[----:B------:R-:W-:Y:S01]  /*0b10*/  STG.E desc[UR16][R2.64], R7 ;  /* 0x0000000702007986 */ /* 0x000fe2000c101910 */
[----:B------:R-:W-:Y:S05]  /*0b20*/  EXIT ;  /* 0x000000000000794d */ /* 0x000fea0003800000 */
.L_x_4:
[----:B------:R-:W-:-:S00]  /*0b30*/  BRA `(.L_x_4) ;  /* 0xfffffffc00fc7947 */ /* 0x000fc0000383ffff */
[----:B------:R-:W-:-:S00]  /*0b40*/  NOP ;  /* 0x0000000000007918 */ /* 0x000fc00000000000 */
        /* <DEDUP_REMOVED lines=11> */
.L_x_5:


//--------------------- .nv.shared.reserved.0     --------------------------
	.section	.nv.shared.reserved.0,"aw",@nobits
	.weak		__nv_reservedSMEM_offset_0_alias
	.size		__nv_reservedSMEM_offset_0_alias, 0, 64
	.other		__nv_reservedSMEM_offset_0_alias,@"STO_CUDA_RESERVED_SHARED STV_DEFAULT"
__nv_reservedSMEM_offset_0_alias:
	.zero		0
	.zero		64


//--------------------- .nv.constant0._Z6matmuliPKfS0_Pf --------------------------
	.section	.nv.constant0._Z6matmuliPKfS0_Pf,"a",@progbits
	.sectionflags	@""
	.align	4
.nv.constant0._Z6matmuliPKfS0_Pf:
	.zero		928


//--------------------- SYMBOLS --------------------------

	.type		.nv.reservedSmem.offset0,@object
	.size		.nv.reservedSmem.offset0,0x4
